//
// Generated by NVIDIA NVVM Compiler
//
// Compiler Build ID: CL-36424714
// Cuda compilation tools, release 13.0, V13.0.88
// Based on NVVM 20.0.0
//

.version 9.0
.target sm_100
.address_size 64

	// .globl	_Z3fooPi

.visible .entry _Z3fooPi(
	.param .u64 .ptr .align 1 _Z3fooPi_param_0
)
{
	.reg .pred 	%p<2>;
	.reg .b32 	%r<3>;
	.reg .b64 	%rd<3>;

	ld.param.u64 	%rd1, [_Z3fooPi_param_0];
	mov.u32 	%r1, %tid.x;
	setp.ne.s32 	%p1, %r1, 0;
	@%p1 bra 	$L__BB0_2;
	cvta.to.global.u64 	%rd2, %rd1;
	mov.u32 	%r2, %ctaid.x;
	st.global.u32 	[%rd2], %r2;
$L__BB0_2:
	ret;

}


// ===== COMPILED SASS (sm_100) =====

	.target	sm_100

	.elftype	@"ET_EXEC"


//--------------------- .note.nv.tkinfo           --------------------------
	.section	.note.nv.tkinfo,"",@"SHT_NOTE"
	.sectionflags	@"SHF_NOTE_NV_TKINFO"
	.tkinfo
        /*0018*/ 	.word	0x00000002
        /*0030*/ 	.string	""
        /*0030*/ 	.string	"ptxas"
        /*0030*/ 	.string	"Cuda compilation tools, release 13.0, V13.0.88"
        /*0030*/ 	.string	"Build cuda_13.0.r13.0/compiler.36424714_0"
        /*0030*/ 	.string	"-arch sm_100 -m 64 "



//--------------------- .note.nv.cuinfo           --------------------------
	.section	.note.nv.cuinfo,"",@"SHT_NOTE"
	.sectionflags	@"SHF_NOTE_NV_CUINFO"
        /*0018*/ 	.short	0x0002
        /*001a*/ 	.short	0x0064
        /*001c*/ 	.short	0x0082
	.zero		2


//--------------------- .nv.info                  --------------------------
	.section	.nv.info,"",@"SHT_CUDA_INFO"
	.align	4


	//----- nvinfo : EIATTR_REGCOUNT
	.align		4
        /*0000*/ 	.byte	0x04, 0x2f
        /*0002*/ 	.short	(.L_1 - .L_0)
	.align		4
.L_0:
        /*0004*/ 	.word	index@(_Z3fooPi)
        /*0008*/ 	.word	0x00000008


	//----- nvinfo : EIATTR_FRAME_SIZE
	.align		4
.L_1:
        /*000c*/ 	.byte	0x04, 0x11
        /*000e*/ 	.short	(.L_3 - .L_2)
	.align		4
.L_2:
        /*0010*/ 	.word	index@(_Z3fooPi)
        /*0014*/ 	.word	0x00000000


	//----- nvinfo : EIATTR_MIN_STACK_SIZE
	.align		4
.L_3:
        /*0018*/ 	.byte	0x04, 0x12
        /*001a*/ 	.short	(.L_5 - .L_4)
	.align		4
.L_4:
        /*001c*/ 	.word	index@(_Z3fooPi)
        /*0020*/ 	.word	0x00000000
.L_5:


//--------------------- .nv.compat                --------------------------
	.section	.nv.compat,"",@"SHT_CUDA_COMPAT_INFO"
	.align	4
        /*0000*/ 	.byte	0x02, 0x09, 0x00, 0x00, 0x02, 0x02, 0x01, 0x00, 0x02, 0x05, 0x05, 0x00, 0x03, 0x07, 0x01, 0x01
        /*0010*/ 	.byte	0x02, 0x03, 0x00, 0x00, 0x02, 0x06, 0x01, 0x00, 0x04, 0x0b, 0x08, 0x00, 0x09, 0x00, 0x00, 0x00
        /*0020*/ 	.byte	0x00, 0x00, 0x00, 0x00


//--------------------- .nv.info._Z3fooPi         --------------------------
	.section	.nv.info._Z3fooPi,"",@"SHT_CUDA_INFO"
	.sectionflags	@""
	.align	4


	//----- nvinfo : EIATTR_CUDA_API_VERSION
	.align		4
        /*0000*/ 	.byte	0x04, 0x37
        /*0002*/ 	.short	(.L_7 - .L_6)
.L_6:
        /*0004*/ 	.word	0x00000082


	//----- nvinfo : EIATTR_KPARAM_INFO
	.align		4
.L_7:
        /*0008*/ 	.byte	0x04, 0x17
        /*000a*/ 	.short	(.L_9 - .L_8)
.L_8:
        /*000c*/ 	.word	0x00000000
        /*0010*/ 	.short	0x0000
        /*0012*/ 	.short	0x0000
        /*0014*/ 	.byte	0x00, 0xf5, 0x21, 0x00


	//----- nvinfo : EIATTR_SPARSE_MMA_MASK
	.align		4
.L_9:
        /*0018*/ 	.byte	0x03, 0x50
        /*001a*/ 	.short	0x0000


	//----- nvinfo : EIATTR_MAXREG_COUNT
	.align		4
        /*001c*/ 	.byte	0x03, 0x1b
        /*001e*/ 	.short	0x00ff


	//----- nvinfo : EIATTR_MERCURY_ISA_VERSION
	.align		4
        /*0020*/ 	.byte	0x03, 0x5f
        /*0022*/ 	.short	0x0101


	//----- nvinfo : EIATTR_VRC_CTA_INIT_COUNT
	.align		4
        /*0024*/ 	.byte	0x02, 0x4a
	.zero		1
	.zero		1


	//----- nvinfo : EIATTR_EXIT_INSTR_OFFSETS
	.align		4
        /*0028*/ 	.byte	0x04, 0x1c
        /*002a*/ 	.short	(.L_11 - .L_10)


	//   ....[0]....
.L_10:
        /*002c*/ 	.word	0x00000030


	//   ....[1]....
        /*0030*/ 	.word	0x00000080


	//----- nvinfo : EIATTR_CBANK_PARAM_SIZE
	.align		4
.L_11:
        /*0034*/ 	.byte	0x03, 0x19
        /*0036*/ 	.short	0x0008


	//----- nvinfo : EIATTR_PARAM_CBANK
	.align		4
        /*0038*/ 	.byte	0x04, 0x0a
        /*003a*/ 	.short	(.L_13 - .L_12)
	.align		4
.L_12:
        /*003c*/ 	.word	index@(.nv.constant0._Z3fooPi)
        /*0040*/ 	.short	0x0380
        /*0042*/ 	.short	0x0008


	//----- nvinfo : EIATTR_SW_WAR
	.align		4
.L_13:
        /*0044*/ 	.byte	0x04, 0x36
        /*0046*/ 	.short	(.L_15 - .L_14)
.L_14:
        /*0048*/ 	.word	0x00000008
.L_15:


//--------------------- .nv.callgraph             --------------------------
	.section	.nv.callgraph,"",@"SHT_CUDA_CALLGRAPH"
	.align	4
	.sectionentsize	8
	.align		4
        /*0000*/ 	.word	0x00000000
	.align		4
        /*0004*/ 	.word	0xffffffff
	.align		4
        /*0008*/ 	.word	0x00000000
	.align		4
        /*000c*/ 	.word	0xfffffffe
	.align		4
        /*0010*/ 	.word	0x00000000
	.align		4
        /*0014*/ 	.word	0xfffffffd
	.align		4
        /*0018*/ 	.word	0x00000000
	.align		4
        /*001c*/ 	.word	0xfffffffc


//--------------------- .text._Z3fooPi            --------------------------
	.section	.text._Z3fooPi,"ax",@progbits
	.align	128
        .global         _Z3fooPi
        .type           _Z3fooPi,@function
        .size           _Z3fooPi,(.L_x_1 - _Z3fooPi)
        .other          _Z3fooPi,@"STO_CUDA_ENTRY STV_DEFAULT"
_Z3fooPi:
.text._Z3fooPi:
[----:B------:R-:W-:Y:S01]  /*0000*/  LDC R1, c[0x0][0x37c] ;  /* 0x0000df00ff017b82 */ /* 0x000fe20000000800 */
[----:B------:R-:W0:Y:S02]  /*0010*/  S2R R0, SR_TID.X ;  /* 0x0000000000007919 */ /* 0x000e240000002100 */
[----:B0-----:R-:W-:-:S13]  /*0020*/  ISETP.NE.AND P0, PT, R0, RZ, PT ;  /* 0x000000ff0000720c */ /* 0x001fda0003f05270 */
[----:B------:R-:W-:Y:S05]  /*0030*/  @P0 EXIT ;  /* 0x000000000000094d */ /* 0x000fea0003800000 */
[----:B------:R-:W0:Y:S01]  /*0040*/  S2R R5, SR_CTAID.X ;  /* 0x0000000000057919 */ /* 0x000e220000002500 */
[----:B------:R-:W0:Y:S01]  /*0050*/  LDC.64 R2, c[0x0][0x380] ;  /* 0x0000e000ff027b82 */ /* 0x000e220000000a00 */
[----:B------:R-:W0:Y:S02]  /*0060*/  LDCU.64 UR4, c[0x0][0x358] ;  /* 0x00006b00ff0477ac */ /* 0x000e240008000a00 */
[----:B0-----:R-:W-:Y:S01]  /*0070*/  STG.E desc[UR4][R2.64], R5 ;  /* 0x0000000502007986 */ /* 0x001fe2000c101904 */
[----:B------:R-:W-:Y:S05]  /*0080*/  EXIT ;  /* 0x000000000000794d */ /* 0x000fea0003800000 */
.L_x_0:
[----:B------:R-:W-:-:S00]  /*0090*/  BRA `(.L_x_0) ;  /* 0xfffffffc00fc7947 */ /* 0x000fc0000383ffff */
[----:B------:R-:W-:-:S00]  /*00a0*/  NOP ;  /* 0x0000000000007918 */ /* 0x000fc00000000000 */
        /* <DEDUP_REMOVED lines=13> */
.L_x_1:


//--------------------- .nv.shared.reserved.0     --------------------------
	.section	.nv.shared.reserved.0,"aw",@nobits
	.weak		__nv_reservedSMEM_offset_0_alias
	.size		__nv_reservedSMEM_offset_0_alias, 0, 64
	.other		__nv_reservedSMEM_offset_0_alias,@"STO_CUDA_RESERVED_SHARED STV_DEFAULT"
__nv_reservedSMEM_offset_0_alias:
	.zero		0
	.zero		64


//--------------------- .nv.constant0._Z3fooPi    --------------------------
	.section	.nv.constant0._Z3fooPi,"a",@progbits
	.sectionflags	@""
	.align	4
.nv.constant0._Z3fooPi:
	.zero		904


//--------------------- SYMBOLS --------------------------

	.type		.nv.reservedSmem.offset0,@object
	.size		.nv.reservedSmem.offset0,0x4
